//
// Generated by NVIDIA NVVM Compiler
//
// Compiler Build ID: CL-36424714
// Cuda compilation tools, release 13.0, V13.0.88
// Based on NVVM 20.0.0
//

.version 9.0
.target sm_100
.address_size 64

	// .globl	_Z11max_pool_1dILi512EEvPKfiiiiPfmm
.extern .shared .align 16 .b8 shm[];

.visible .entry _Z11max_pool_1dILi512EEvPKfiiiiPfmm(
	.param .u64 .ptr .align 1 _Z11max_pool_1dILi512EEvPKfiiiiPfmm_param_0,
	.param .u32 _Z11max_pool_1dILi512EEvPKfiiiiPfmm_param_1,
	.param .u32 _Z11max_pool_1dILi512EEvPKfiiiiPfmm_param_2,
	.param .u32 _Z11max_pool_1dILi512EEvPKfiiiiPfmm_param_3,
	.param .u32 _Z11max_pool_1dILi512EEvPKfiiiiPfmm_param_4,
	.param .u64 .ptr .align 1 _Z11max_pool_1dILi512EEvPKfiiiiPfmm_param_5,
	.param .u64 _Z11max_pool_1dILi512EEvPKfiiiiPfmm_param_6,
	.param .u64 _Z11max_pool_1dILi512EEvPKfiiiiPfmm_param_7
)
{
	.reg .pred 	%p<61>;
	.reg .b32 	%r<145>;
	.reg .b32 	%f<85>;
	.reg .b64 	%rd<14>;

	ld.param.u64 	%rd3, [_Z11max_pool_1dILi512EEvPKfiiiiPfmm_param_0];
	ld.param.u32 	%r65, [_Z11max_pool_1dILi512EEvPKfiiiiPfmm_param_1];
	ld.param.u32 	%r66, [_Z11max_pool_1dILi512EEvPKfiiiiPfmm_param_2];
	ld.param.u32 	%r67, [_Z11max_pool_1dILi512EEvPKfiiiiPfmm_param_3];
	ld.param.u32 	%r68, [_Z11max_pool_1dILi512EEvPKfiiiiPfmm_param_4];
	ld.param.u64 	%rd5, [_Z11max_pool_1dILi512EEvPKfiiiiPfmm_param_6];
	ld.param.u64 	%rd6, [_Z11max_pool_1dILi512EEvPKfiiiiPfmm_param_7];
	mov.u32 	%r131, %tid.x;
	mov.u32 	%r2, %ntid.x;
	mov.u32 	%r69, %ctaid.x;
	mul.lo.s32 	%r70, %r2, %r69;
	add.s32 	%r3, %r70, %r131;
	add.s32 	%r71, %r70, %r2;
	add.s32 	%r72, %r71, -1;
	cvt.u32.u64 	%r73, %rd6;
	add.s32 	%r74, %r73, -1;
	min.u32 	%r75, %r72, %r74;
	mul.lo.s32 	%r76, %r66, %r70;
	sub.s32 	%r77, %r76, %r67;
	add.s32 	%r78, %r65, -1;
	mul.lo.s32 	%r79, %r68, %r78;
	sub.s32 	%r80, %r79, %r67;
	mad.lo.s32 	%r81, %r75, %r66, %r80;
	max.s32 	%r4, %r77, 0;
	cvt.u32.u64 	%r82, %rd5;
	add.s32 	%r83, %r82, -1;
	min.s32 	%r84, %r81, %r83;
	sub.s32 	%r5, %r84, %r4;
	setp.gt.s32 	%p1, %r131, %r5;
	@%p1 bra 	$L__BB0_5;
	cvta.to.global.u64 	%rd1, %rd3;
$L__BB0_2:
	add.s32 	%r7, %r131, %r4;
	setp.lt.s32 	%p2, %r7, 0;
	cvt.s64.s32 	%rd7, %r7;
	setp.le.u64 	%p3, %rd5, %rd7;
	mov.f32 	%f62, 0fFF7FFFFF;
	or.pred  	%p4, %p2, %p3;
	@%p4 bra 	$L__BB0_4;
	mul.wide.u32 	%rd8, %r7, 4;
	add.s64 	%rd9, %rd1, %rd8;
	ld.global.f32 	%f62, [%rd9];
$L__BB0_4:
	shl.b32 	%r85, %r131, 2;
	mov.u32 	%r86, shm;
	add.s32 	%r87, %r86, %r85;
	st.shared.f32 	[%r87], %f62;
	add.s32 	%r131, %r131, %r2;
	setp.le.s32 	%p5, %r131, %r5;
	@%p5 bra 	$L__BB0_2;
$L__BB0_5:
	bar.sync 	0;
	cvt.s64.s32 	%rd2, %r3;
	setp.le.u64 	%p6, %rd6, %rd2;
	@%p6 bra 	$L__BB0_48;
	mul.lo.s32 	%r9, %r66, %r3;
	setp.lt.s32 	%p7, %r65, 1;
	mov.f32 	%f64, 0fFF7FFFFF;
	@%p7 bra 	$L__BB0_47;
	add.s32 	%r10, %r67, %r4;
	sub.s32 	%r11, %r9, %r10;
	and.b32  	%r12, %r65, 7;
	setp.lt.u32 	%p8, %r65, 8;
	mov.f32 	%f64, 0fFF7FFFFF;
	mov.b32 	%r143, 0;
	@%p8 bra 	$L__BB0_26;
	and.b32  	%r143, %r65, 2147483640;
	neg.s32 	%r141, %r143;
	add.s32 	%r90, %r68, %r9;
	sub.s32 	%r140, %r90, %r10;
	shl.b32 	%r16, %r68, 3;
	shl.b32 	%r17, %r140, 2;
	shl.b32 	%r18, %r68, 5;
	shl.b32 	%r91, %r68, 1;
	add.s32 	%r92, %r9, %r91;
	sub.s32 	%r138, %r92, %r10;
	shl.b32 	%r20, %r138, 2;
	mad.lo.s32 	%r93, %r68, 3, %r9;
	sub.s32 	%r137, %r93, %r10;
	shl.b32 	%r22, %r137, 2;
	shl.b32 	%r94, %r68, 2;
	add.s32 	%r95, %r9, %r94;
	sub.s32 	%r136, %r95, %r10;
	shl.b32 	%r24, %r136, 2;
	mad.lo.s32 	%r96, %r68, 5, %r9;
	sub.s32 	%r135, %r96, %r10;
	shl.b32 	%r26, %r135, 2;
	mad.lo.s32 	%r97, %r68, 6, %r9;
	sub.s32 	%r134, %r97, %r10;
	shl.b32 	%r28, %r134, 2;
	mad.lo.s32 	%r98, %r68, 7, %r9;
	sub.s32 	%r133, %r98, %r10;
	shl.b32 	%r30, %r133, 2;
	shl.b32 	%r99, %r9, 2;
	shl.b32 	%r100, %r10, 2;
	sub.s32 	%r31, %r99, %r100;
	mov.f32 	%f64, 0fFF7FFFFF;
	mov.u32 	%r139, shm;
	mov.u32 	%r132, %r11;
$L__BB0_9:
	.pragma "nounroll";
	setp.lt.s32 	%p9, %r132, 0;
	setp.gt.s32 	%p10, %r132, %r5;
	or.pred  	%p11, %p9, %p10;
	@%p11 bra 	$L__BB0_11;
	add.s32 	%r101, %r139, %r31;
	ld.shared.f32 	%f45, [%r101];
	max.f32 	%f64, %f64, %f45;
$L__BB0_11:
	setp.lt.s32 	%p12, %r140, 0;
	setp.gt.s32 	%p13, %r140, %r5;
	or.pred  	%p14, %p12, %p13;
	@%p14 bra 	$L__BB0_13;
	add.s32 	%r102, %r139, %r17;
	ld.shared.f32 	%f46, [%r102];
	max.f32 	%f64, %f64, %f46;
$L__BB0_13:
	setp.lt.s32 	%p15, %r138, 0;
	setp.gt.s32 	%p16, %r138, %r5;
	or.pred  	%p17, %p15, %p16;
	@%p17 bra 	$L__BB0_15;
	add.s32 	%r103, %r139, %r20;
	ld.shared.f32 	%f47, [%r103];
	max.f32 	%f64, %f64, %f47;
$L__BB0_15:
	setp.lt.s32 	%p18, %r137, 0;
	setp.gt.s32 	%p19, %r137, %r5;
	or.pred  	%p20, %p18, %p19;
	@%p20 bra 	$L__BB0_17;
	add.s32 	%r104, %r139, %r22;
	ld.shared.f32 	%f48, [%r104];
	max.f32 	%f64, %f64, %f48;
$L__BB0_17:
	setp.lt.s32 	%p21, %r136, 0;
	setp.gt.s32 	%p22, %r136, %r5;
	or.pred  	%p23, %p21, %p22;
	@%p23 bra 	$L__BB0_19;
	add.s32 	%r105, %r139, %r24;
	ld.shared.f32 	%f49, [%r105];
	max.f32 	%f64, %f64, %f49;
$L__BB0_19:
	setp.lt.s32 	%p24, %r135, 0;
	setp.gt.s32 	%p25, %r135, %r5;
	or.pred  	%p26, %p24, %p25;
	@%p26 bra 	$L__BB0_21;
	add.s32 	%r106, %r139, %r26;
	ld.shared.f32 	%f50, [%r106];
	max.f32 	%f64, %f64, %f50;
$L__BB0_21:
	setp.lt.s32 	%p27, %r134, 0;
	setp.gt.s32 	%p28, %r134, %r5;
	or.pred  	%p29, %p27, %p28;
	@%p29 bra 	$L__BB0_23;
	add.s32 	%r107, %r139, %r28;
	ld.shared.f32 	%f51, [%r107];
	max.f32 	%f64, %f64, %f51;
$L__BB0_23:
	setp.lt.s32 	%p30, %r133, 0;
	setp.gt.s32 	%p31, %r133, %r5;
	or.pred  	%p32, %p30, %p31;
	@%p32 bra 	$L__BB0_25;
	add.s32 	%r108, %r139, %r30;
	ld.shared.f32 	%f52, [%r108];
	max.f32 	%f64, %f64, %f52;
$L__BB0_25:
	add.s32 	%r141, %r141, 8;
	add.s32 	%r140, %r140, %r16;
	add.s32 	%r139, %r139, %r18;
	add.s32 	%r138, %r138, %r16;
	add.s32 	%r137, %r137, %r16;
	add.s32 	%r136, %r136, %r16;
	add.s32 	%r135, %r135, %r16;
	add.s32 	%r134, %r134, %r16;
	add.s32 	%r133, %r133, %r16;
	add.s32 	%r132, %r132, %r16;
	setp.ne.s32 	%p33, %r141, 0;
	@%p33 bra 	$L__BB0_9;
$L__BB0_26:
	setp.eq.s32 	%p34, %r12, 0;
	@%p34 bra 	$L__BB0_47;
	and.b32  	%r53, %r65, 3;
	setp.lt.u32 	%p35, %r12, 4;
	@%p35 bra 	$L__BB0_37;
	mad.lo.s32 	%r54, %r143, %r68, %r11;
	setp.lt.s32 	%p36, %r54, 0;
	setp.gt.s32 	%p37, %r54, %r5;
	or.pred  	%p38, %p36, %p37;
	@%p38 bra 	$L__BB0_30;
	shl.b32 	%r109, %r54, 2;
	mov.u32 	%r110, shm;
	add.s32 	%r111, %r110, %r109;
	ld.shared.f32 	%f54, [%r111];
	max.f32 	%f64, %f64, %f54;
$L__BB0_30:
	add.s32 	%r55, %r54, %r68;
	setp.lt.s32 	%p39, %r55, 0;
	setp.gt.s32 	%p40, %r55, %r5;
	or.pred  	%p41, %p39, %p40;
	@%p41 bra 	$L__BB0_32;
	shl.b32 	%r112, %r55, 2;
	mov.u32 	%r113, shm;
	add.s32 	%r114, %r113, %r112;
	ld.shared.f32 	%f55, [%r114];
	max.f32 	%f64, %f64, %f55;
$L__BB0_32:
	add.s32 	%r56, %r55, %r68;
	setp.lt.s32 	%p42, %r56, 0;
	setp.gt.s32 	%p43, %r56, %r5;
	or.pred  	%p44, %p42, %p43;
	@%p44 bra 	$L__BB0_34;
	shl.b32 	%r115, %r56, 2;
	mov.u32 	%r116, shm;
	add.s32 	%r117, %r116, %r115;
	ld.shared.f32 	%f56, [%r117];
	max.f32 	%f64, %f64, %f56;
$L__BB0_34:
	add.s32 	%r57, %r56, %r68;
	setp.lt.s32 	%p45, %r57, 0;
	setp.gt.s32 	%p46, %r57, %r5;
	or.pred  	%p47, %p45, %p46;
	@%p47 bra 	$L__BB0_36;
	shl.b32 	%r118, %r57, 2;
	mov.u32 	%r119, shm;
	add.s32 	%r120, %r119, %r118;
	ld.shared.f32 	%f57, [%r120];
	max.f32 	%f64, %f64, %f57;
$L__BB0_36:
	add.s32 	%r143, %r143, 4;
$L__BB0_37:
	setp.eq.s32 	%p48, %r53, 0;
	@%p48 bra 	$L__BB0_47;
	setp.eq.s32 	%p49, %r53, 1;
	@%p49 bra 	$L__BB0_44;
	mad.lo.s32 	%r60, %r143, %r68, %r11;
	setp.lt.s32 	%p50, %r60, 0;
	setp.gt.s32 	%p51, %r60, %r5;
	or.pred  	%p52, %p50, %p51;
	@%p52 bra 	$L__BB0_41;
	shl.b32 	%r121, %r60, 2;
	mov.u32 	%r122, shm;
	add.s32 	%r123, %r122, %r121;
	ld.shared.f32 	%f59, [%r123];
	max.f32 	%f64, %f64, %f59;
$L__BB0_41:
	add.s32 	%r61, %r60, %r68;
	setp.lt.s32 	%p53, %r61, 0;
	setp.gt.s32 	%p54, %r61, %r5;
	or.pred  	%p55, %p53, %p54;
	@%p55 bra 	$L__BB0_43;
	shl.b32 	%r124, %r61, 2;
	mov.u32 	%r125, shm;
	add.s32 	%r126, %r125, %r124;
	ld.shared.f32 	%f60, [%r126];
	max.f32 	%f64, %f64, %f60;
$L__BB0_43:
	add.s32 	%r143, %r143, 2;
$L__BB0_44:
	and.b32  	%r127, %r65, 1;
	setp.eq.b32 	%p56, %r127, 1;
	not.pred 	%p57, %p56;
	@%p57 bra 	$L__BB0_47;
	mad.lo.s32 	%r64, %r143, %r68, %r11;
	setp.lt.s32 	%p58, %r64, 0;
	setp.gt.s32 	%p59, %r64, %r5;
	or.pred  	%p60, %p58, %p59;
	@%p60 bra 	$L__BB0_47;
	shl.b32 	%r128, %r64, 2;
	mov.u32 	%r129, shm;
	add.s32 	%r130, %r129, %r128;
	ld.shared.f32 	%f61, [%r130];
	max.f32 	%f64, %f64, %f61;
$L__BB0_47:
	ld.param.u64 	%rd13, [_Z11max_pool_1dILi512EEvPKfiiiiPfmm_param_5];
	cvta.to.global.u64 	%rd10, %rd13;
	shl.b64 	%rd11, %rd2, 2;
	add.s64 	%rd12, %rd10, %rd11;
	st.global.f32 	[%rd12], %f64;
$L__BB0_48:
	ret;

}


// ===== COMPILED SASS (sm_100) =====

	.target	sm_100

	.elftype	@"ET_EXEC"


//--------------------- .note.nv.tkinfo           --------------------------
	.section	.note.nv.tkinfo,"",@"SHT_NOTE"
	.sectionflags	@"SHF_NOTE_NV_TKINFO"
	.tkinfo
        /*0018*/ 	.word	0x00000002
        /*0030*/ 	.string	""
        /*0030*/ 	.string	"ptxas"
        /*0030*/ 	.string	"Cuda compilation tools, release 13.0, V13.0.88"
        /*0030*/ 	.string	"Build cuda_13.0.r13.0/compiler.36424714_0"
        /*0030*/ 	.string	"-arch sm_100 -m 64 "



//--------------------- .note.nv.cuinfo           --------------------------
	.section	.note.nv.cuinfo,"",@"SHT_NOTE"
	.sectionflags	@"SHF_NOTE_NV_CUINFO"
        /*0018*/ 	.short	0x0002
        /*001a*/ 	.short	0x0064
        /*001c*/ 	.short	0x0082
	.zero		2


//--------------------- .nv.info                  --------------------------
	.section	.nv.info,"",@"SHT_CUDA_INFO"
	.align	4


	//----- nvinfo : EIATTR_REGCOUNT
	.align		4
        /*0000*/ 	.byte	0x04, 0x2f
        /*0002*/ 	.short	(.L_1 - .L_0)
	.align		4
.L_0:
        /*0004*/ 	.word	index@(_Z11max_pool_1dILi512EEvPKfiiiiPfmm)
        /*0008*/ 	.word	0x00000020


	//----- nvinfo : EIATTR_FRAME_SIZE
	.align		4
.L_1:
        /*000c*/ 	.byte	0x04, 0x11
        /*000e*/ 	.short	(.L_3 - .L_2)
	.align		4
.L_2:
        /*0010*/ 	.word	index@(_Z11max_pool_1dILi512EEvPKfiiiiPfmm)
        /*0014*/ 	.word	0x00000000


	//----- nvinfo : EIATTR_MIN_STACK_SIZE
	.align		4
.L_3:
        /*0018*/ 	.byte	0x04, 0x12
        /*001a*/ 	.short	(.L_5 - .L_4)
	.align		4
.L_4:
        /*001c*/ 	.word	index@(_Z11max_pool_1dILi512EEvPKfiiiiPfmm)
        /*0020*/ 	.word	0x00000000
.L_5:


//--------------------- .nv.compat                --------------------------
	.section	.nv.compat,"",@"SHT_CUDA_COMPAT_INFO"
	.align	4
        /*0000*/ 	.byte	0x02, 0x09, 0x00, 0x00, 0x02, 0x02, 0x01, 0x00, 0x02, 0x05, 0x05, 0x00, 0x03, 0x07, 0x01, 0x01
        /*0010*/ 	.byte	0x02, 0x03, 0x00, 0x00, 0x02, 0x06, 0x01, 0x00, 0x04, 0x0b, 0x08, 0x00, 0x09, 0x00, 0x00, 0x00
        /*0020*/ 	.byte	0x00, 0x00, 0x00, 0x00


//--------------------- .nv.info._Z11max_pool_1dILi512EEvPKfiiiiPfmm --------------------------
	.section	.nv.info._Z11max_pool_1dILi512EEvPKfiiiiPfmm,"",@"SHT_CUDA_INFO"
	.sectionflags	@""
	.align	4


	//----- nvinfo : EIATTR_CUDA_API_VERSION
	.align		4
        /*0000*/ 	.byte	0x04, 0x37
        /*0002*/ 	.short	(.L_7 - .L_6)
.L_6:
        /*0004*/ 	.word	0x00000082


	//----- nvinfo : EIATTR_KPARAM_INFO
	.align		4
.L_7:
        /*0008*/ 	.byte	0x04, 0x17
        /*000a*/ 	.short	(.L_9 - .L_8)
.L_8:
        /*000c*/ 	.word	0x00000000
        /*0010*/ 	.short	0x0007
        /*0012*/ 	.short	0x0028
        /*0014*/ 	.byte	0x00, 0xf0, 0x21, 0x00


	//----- nvinfo : EIATTR_KPARAM_INFO
	.align		4
.L_9:
        /*0018*/ 	.byte	0x04, 0x17
        /*001a*/ 	.short	(.L_11 - .L_10)
.L_10:
        /*001c*/ 	.word	0x00000000
        /*0020*/ 	.short	0x0006
        /*0022*/ 	.short	0x0020
        /*0024*/ 	.byte	0x00, 0xf0, 0x21, 0x00


	//----- nvinfo : EIATTR_KPARAM_INFO
	.align		4
.L_11:
        /*0028*/ 	.byte	0x04, 0x17
        /*002a*/ 	.short	(.L_13 - .L_12)
.L_12:
        /*002c*/ 	.word	0x00000000
        /*0030*/ 	.short	0x0005
        /*0032*/ 	.short	0x0018
        /*0034*/ 	.byte	0x00, 0xf5, 0x21, 0x00


	//----- nvinfo : EIATTR_KPARAM_INFO
	.align		4
.L_13:
        /*0038*/ 	.byte	0x04, 0x17
        /*003a*/ 	.short	(.L_15 - .L_14)
.L_14:
        /*003c*/ 	.word	0x00000000
        /*0040*/ 	.short	0x0004
        /*0042*/ 	.short	0x0014
        /*0044*/ 	.byte	0x00, 0xf0, 0x11, 0x00


	//----- nvinfo : EIATTR_KPARAM_INFO
	.align		4
.L_15:
        /*0048*/ 	.byte	0x04, 0x17
        /*004a*/ 	.short	(.L_17 - .L_16)
.L_16:
        /*004c*/ 	.word	0x00000000
        /*0050*/ 	.short	0x0003
        /*0052*/ 	.short	0x0010
        /*0054*/ 	.byte	0x00, 0xf0, 0x11, 0x00


	//----- nvinfo : EIATTR_KPARAM_INFO
	.align		4
.L_17:
        /*0058*/ 	.byte	0x04, 0x17
        /*005a*/ 	.short	(.L_19 - .L_18)
.L_18:
        /*005c*/ 	.word	0x00000000
        /*0060*/ 	.short	0x0002
        /*0062*/ 	.short	0x000c
        /*0064*/ 	.byte	0x00, 0xf0, 0x11, 0x00


	//----- nvinfo : EIATTR_KPARAM_INFO
	.align		4
.L_19:
        /*0068*/ 	.byte	0x04, 0x17
        /*006a*/ 	.short	(.L_21 - .L_20)
.L_20:
        /*006c*/ 	.word	0x00000000
        /*0070*/ 	.short	0x0001
        /*0072*/ 	.short	0x0008
        /*0074*/ 	.byte	0x00, 0xf0, 0x11, 0x00


	//----- nvinfo : EIATTR_KPARAM_INFO
	.align		4
.L_21:
        /*0078*/ 	.byte	0x04, 0x17
        /*007a*/ 	.short	(.L_23 - .L_22)
.L_22:
        /*007c*/ 	.word	0x00000000
        /*0080*/ 	.short	0x0000
        /*0082*/ 	.short	0x0000
        /*0084*/ 	.byte	0x00, 0xf5, 0x21, 0x00


	//----- nvinfo : EIATTR_SPARSE_MMA_MASK
	.align		4
.L_23:
        /*0088*/ 	.byte	0x03, 0x50
        /*008a*/ 	.short	0x0000


	//----- nvinfo : EIATTR_MAXREG_COUNT
	.align		4
        /*008c*/ 	.byte	0x03, 0x1b
        /*008e*/ 	.short	0x00ff


	//----- nvinfo : EIATTR_NUM_BARRIERS
	.align		4
        /*0090*/ 	.byte	0x02, 0x4c
        /*0092*/ 	.byte	0x01
	.zero		1


	//----- nvinfo : EIATTR_MERCURY_ISA_VERSION
	.align		4
        /*0094*/ 	.byte	0x03, 0x5f
        /*0096*/ 	.short	0x0101


	//----- nvinfo : EIATTR_VRC_CTA_INIT_COUNT
	.align		4
        /*0098*/ 	.byte	0x02, 0x4a
	.zero		1
	.zero		1


	//----- nvinfo : EIATTR_EXIT_INSTR_OFFSETS
	.align		4
        /*009c*/ 	.byte	0x04, 0x1c
        /*009e*/ 	.short	(.L_25 - .L_24)


	//   ....[0]....
.L_24:
        /*00a0*/ 	.word	0x00000330


	//   ....[1]....
        /*00a4*/ 	.word	0x00000e90


	//----- nvinfo : EIATTR_CRS_STACK_SIZE
	.align		4
.L_25:
        /*00a8*/ 	.byte	0x04, 0x1e
        /*00aa*/ 	.short	(.L_27 - .L_26)
.L_26:
        /*00ac*/ 	.word	0x00000000


	//----- nvinfo : EIATTR_CBANK_PARAM_SIZE
	.align		4
.L_27:
        /*00b0*/ 	.byte	0x03, 0x19
        /*00b2*/ 	.short	0x0030


	//----- nvinfo : EIATTR_PARAM_CBANK
	.align		4
        /*00b4*/ 	.byte	0x04, 0x0a
        /*00b6*/ 	.short	(.L_29 - .L_28)
	.align		4
.L_28:
        /*00b8*/ 	.word	index@(.nv.constant0._Z11max_pool_1dILi512EEvPKfiiiiPfmm)
        /*00bc*/ 	.short	0x0380
        /*00be*/ 	.short	0x0030


	//----- nvinfo : EIATTR_SW_WAR
	.align		4
.L_29:
        /*00c0*/ 	.byte	0x04, 0x36
        /*00c2*/ 	.short	(.L_31 - .L_30)
.L_30:
        /*00c4*/ 	.word	0x00000008
.L_31:


//--------------------- .nv.callgraph             --------------------------
	.section	.nv.callgraph,"",@"SHT_CUDA_CALLGRAPH"
	.align	4
	.sectionentsize	8
	.align		4
        /*0000*/ 	.word	0x00000000
	.align		4
        /*0004*/ 	.word	0xffffffff
	.align		4
        /*0008*/ 	.word	0x00000000
	.align		4
        /*000c*/ 	.word	0xfffffffe
	.align		4
        /*0010*/ 	.word	0x00000000
	.align		4
        /*0014*/ 	.word	0xfffffffd
	.align		4
        /*0018*/ 	.word	0x00000000
	.align		4
        /*001c*/ 	.word	0xfffffffc


//--------------------- .text._Z11max_pool_1dILi512EEvPKfiiiiPfmm --------------------------
	.section	.text._Z11max_pool_1dILi512EEvPKfiiiiPfmm,"ax",@progbits
	.align	128
        .global         _Z11max_pool_1dILi512EEvPKfiiiiPfmm
        .type           _Z11max_pool_1dILi512EEvPKfiiiiPfmm,@function
        .size           _Z11max_pool_1dILi512EEvPKfiiiiPfmm,(.L_x_11 - _Z11max_pool_1dILi512EEvPKfiiiiPfmm)
        .other          _Z11max_pool_1dILi512EEvPKfiiiiPfmm,@"STO_CUDA_ENTRY STV_DEFAULT"
_Z11max_pool_1dILi512EEvPKfiiiiPfmm:
.text._Z11max_pool_1dILi512EEvPKfiiiiPfmm:
[----:B------:R-:W-:Y:S01]  /*0000*/  LDC R1, c[0x0][0x37c] ;  /* 0x0000df00ff017b82 */ /* 0x000fe20000000800 */
[----:B------:R-:W0:Y:S07]  /*0010*/  S2R R3, SR_CTAID.X ;  /* 0x0000000000037919 */ /* 0x000e2e0000002500 */
[----:B------:R-:W0:Y:S01]  /*0020*/  LDC R10, c[0x0][0x360] ;  /* 0x0000d800ff0a7b82 */ /* 0x000e220000000800 */
[----:B------:R-:W1:Y:S01]  /*0030*/  LDCU.64 UR4, c[0x0][0x388] ;  /* 0x00007100ff0477ac */ /* 0x000e620008000a00 */
[----:B------:R-:W-:Y:S01]  /*0040*/  BSSY.RECONVERGENT B0, `(.L_x_0) ;  /* 0x0000029000007945 */ /* 0x000fe20003800200 */
[----:B------:R-:W2:Y:S01]  /*0050*/  S2R R8, SR_TID.X ;  /* 0x0000000000087919 */ /* 0x000ea20000002100 */
[----:B------:R-:W3:Y:S04]  /*0060*/  LDCU.64 UR10, c[0x0][0x358] ;  /* 0x00006b00ff0a77ac */ /* 0x000ee80008000a00 */
[----:B------:R-:W4:Y:S08]  /*0070*/  LDC R5, c[0x0][0x3a8] ;  /* 0x0000ea00ff057b82 */ /* 0x000f300000000800 */
[----:B------:R-:W5:Y:S01]  /*0080*/  LDC.64 R6, c[0x0][0x390] ;  /* 0x0000e400ff067b82 */ /* 0x000f620000000a00 */
[----:B-1----:R-:W-:-:S07]  /*0090*/  UIADD3 UR4, UPT, UPT, UR4, -0x1, URZ ;  /* 0xffffffff04047890 */ /* 0x002fce000fffe0ff */
[----:B------:R-:W1:Y:S01]  /*00a0*/  LDC R2, c[0x0][0x3a0] ;  /* 0x0000e800ff027b82 */ /* 0x000e620000000800 */
[----:B0-----:R-:W-:-:S05]  /*00b0*/  IMAD R3, R10, R3, RZ ;  /* 0x000000030a037224 */ /* 0x001fca00078e02ff */
[----:B------:R-:W-:-:S04]  /*00c0*/  IADD3 R0, PT, PT, R3, -0x1, R10 ;  /* 0xffffffff03007810 */ /* 0x000fc80007ffe00a */
[----:B----4-:R-:W-:Y:S01]  /*00d0*/  VIADDMNMX.U32 R0, R5, 0xffffffff, R0, PT ;  /* 0xffffffff05007846 */ /* 0x010fe20003800000 */
[----:B-----5:R-:W-:-:S04]  /*00e0*/  IMAD R5, R7, UR4, -R6 ;  /* 0x0000000407057c24 */ /* 0x020fc8000f8e0a06 */
[----:B------:R-:W-:Y:S02]  /*00f0*/  IMAD R5, R0, UR5, R5 ;  /* 0x0000000500057c24 */ /* 0x000fe4000f8e0205 */
[C---:B------:R-:W-:Y:S01]  /*0100*/  IMAD R0, R3.reuse, UR5, -R6 ;  /* 0x0000000503007c24 */ /* 0x040fe2000f8e0a06 */
[----:B------:R-:W0:Y:S02]  /*0110*/  LDCU.64 UR4, c[0x0][0x3a0] ;  /* 0x00007400ff0477ac */ /* 0x000e240008000a00 */
[----:B-1----:R-:W-:Y:S02]  /*0120*/  VIADDMNMX R2, R2, 0xffffffff, R5, PT ;  /* 0xffffffff02027846 */ /* 0x002fe40003800105 */
[----:B------:R-:W-:Y:S01]  /*0130*/  VIMNMX R9, PT, PT, RZ, R0, !PT ;  /* 0x00000000ff097248 */ /* 0x000fe20007fe0100 */
[----:B--2---:R-:W-:-:S04]  /*0140*/  IMAD.IADD R0, R3, 0x1, R8 ;  /* 0x0000000103007824 */ /* 0x004fc800078e0208 */
[----:B------:R-:W-:-:S05]  /*0150*/  IMAD.IADD R2, R2, 0x1, -R9 ;  /* 0x0000000102027824 */ /* 0x000fca00078e0a09 */
[----:B------:R-:W-:-:S13]  /*0160*/  ISETP.GT.AND P0, PT, R8, R2, PT ;  /* 0x000000020800720c */ /* 0x000fda0003f04270 */
[----:B0--3--:R-:W-:Y:S05]  /*0170*/  @P0 BRA `(.L_x_1) ;  /* 0x0000000000540947 */ /* 0x009fea0003800000 */
[----:B------:R-:W0:Y:S01]  /*0180*/  S2R R7, SR_CgaCtaId ;  /* 0x0000000000077919 */ /* 0x000e220000008800 */
[----:B------:R-:W1:Y:S01]  /*0190*/  LDC.64 R4, c[0x0][0x380] ;  /* 0x0000e000ff047b82 */ /* 0x000e620000000a00 */
[----:B------:R-:W-:Y:S01]  /*01a0*/  MOV R6, 0x400 ;  /* 0x0000040000067802 */ /* 0x000fe20000000f00 */
[----:B------:R-:W-:-:S03]  /*01b0*/  IMAD.MOV.U32 R3, RZ, RZ, R8 ;  /* 0x000000ffff037224 */ /* 0x000fc600078e0008 */
[----:B0-----:R-:W-:-:S07]  /*01c0*/  LEA R8, R7, R6, 0x18 ;  /* 0x0000000607087211 */ /* 0x001fce00078ec0ff */
.L_x_4:
[----:B0-----:R-:W-:Y:S01]  /*01d0*/  IMAD.IADD R7, R9, 0x1, R3 ;  /* 0x0000000109077824 */ /* 0x001fe200078e0203 */
[----:B------:R-:W-:Y:S01]  /*01e0*/  BSSY.RECONVERGENT B1, `(.L_x_2) ;  /* 0x000000a000017945 */ /* 0x000fe20003800200 */
[----:B------:R-:W-:-:S03]  /*01f0*/  IMAD R11, R3, 0x4, R8 ;  /* 0x00000004030b7824 */ /* 0x000fc600078e0208 */
[----:B------:R-:W-:Y:S02]  /*0200*/  ISETP.GE.U32.AND P0, PT, R7, UR4, PT ;  /* 0x0000000407007c0c */ /* 0x000fe4000bf06070 */
[----:B------:R-:W-:-:S04]  /*0210*/  SHF.R.S32.HI R6, RZ, 0x1f, R7 ;  /* 0x0000001fff067819 */ /* 0x000fc80000011407 */
[----:B------:R-:W-:Y:S01]  /*0220*/  ISETP.GE.U32.AND.EX P0, PT, R6, UR5, PT, P0 ;  /* 0x0000000506007c0c */ /* 0x000fe2000bf06100 */
[----:B------:R-:W-:-:S03]  /*0230*/  IMAD.MOV.U32 R6, RZ, RZ, -0x800001 ;  /* 0xff7fffffff067424 */ /* 0x000fc600078e00ff */
[----:B------:R-:W-:-:S13]  /*0240*/  ISETP.LT.OR P0, PT, R7, RZ, P0 ;  /* 0x000000ff0700720c */ /* 0x000fda0000701670 */
[----:B------:R-:W-:Y:S05]  /*0250*/  @P0 BRA `(.L_x_3) ;  /* 0x0000000000080947 */ /* 0x000fea0003800000 */
[----:B-1----:R-:W-:-:S06]  /*0260*/  IMAD.WIDE.U32 R6, R7, 0x4, R4 ;  /* 0x0000000407067825 */ /* 0x002fcc00078e0004 */
[----:B------:R0:W5:Y:S02]  /*0270*/  LDG.E R6, desc[UR10][R6.64] ;  /* 0x0000000a06067981 */ /* 0x000164000c1e1900 */
.L_x_3:
[----:B------:R-:W-:Y:S05]  /*0280*/  BSYNC.RECONVERGENT B1 ;  /* 0x0000000000017941 */ /* 0x000fea0003800200 */
.L_x_2:
[----:B-----5:R2:W-:Y:S01]  /*0290*/  STS [R11], R6 ;  /* 0x000000060b007388 */ /* 0x0205e20000000800 */
[----:B------:R-:W-:-:S05]  /*02a0*/  IMAD.IADD R3, R10, 0x1, R3 ;  /* 0x000000010a037824 */ /* 0x000fca00078e0203 */
[----:B------:R-:W-:-:S13]  /*02b0*/  ISETP.GT.AND P0, PT, R3, R2, PT ;  /* 0x000000020300720c */ /* 0x000fda0003f04270 */
[----:B--2---:R-:W-:Y:S05]  /*02c0*/  @!P0 BRA `(.L_x_4) ;  /* 0xfffffffc00c08947 */ /* 0x004fea000383ffff */
.L_x_1:
[----:B------:R-:W-:Y:S05]  /*02d0*/  BSYNC.RECONVERGENT B0 ;  /* 0x0000000000007941 */ /* 0x000fea0003800200 */
.L_x_0:
[----:B------:R-:W2:Y:S01]  /*02e0*/  LDCU.64 UR6, c[0x0][0x3a8] ;  /* 0x00007500ff0677ac */ /* 0x000ea20008000a00 */
[----:B------:R-:W-:Y:S01]  /*02f0*/  SHF.R.S32.HI R3, RZ, 0x1f, R0 ;  /* 0x0000001fff037819 */ /* 0x000fe20000011400 */
[----:B------:R-:W-:Y:S01]  /*0300*/  BAR.SYNC.DEFER_BLOCKING 0x0 ;  /* 0x0000000000007b1d */ /* 0x000fe20000010000 */
[----:B--2---:R-:W-:-:S04]  /*0310*/  ISETP.GE.U32.AND P0, PT, R0, UR6, PT ;  /* 0x0000000600007c0c */ /* 0x004fc8000bf06070 */
[----:B------:R-:W-:-:S13]  /*0320*/  ISETP.GE.U32.AND.EX P0, PT, R3, UR7, PT, P0 ;  /* 0x0000000703007c0c */ /* 0x000fda000bf06100 */
[----:B------:R-:W-:Y:S05]  /*0330*/  @P0 EXIT ;  /* 0x000000000000094d */ /* 0x000fea0003800000 */
[----:B------:R-:W2:Y:S01]  /*0340*/  LDCU.64 UR6, c[0x0][0x388] ;  /* 0x00007100ff0677ac */ /* 0x000ea20008000a00 */
[----:B------:R-:W-:Y:S01]  /*0350*/  IMAD.MOV.U32 R8, RZ, RZ, -0x800001 ;  /* 0xff7fffffff087424 */ /* 0x000fe200078e00ff */
[----:B--2---:R-:W-:-:S09]  /*0360*/  UISETP.GE.AND UP0, UPT, UR6, 0x1, UPT ;  /* 0x000000010600788c */ /* 0x004fd2000bf06270 */
[----:B------:R-:W-:Y:S05]  /*0370*/  BRA.U !UP0, `(.L_x_5) ;  /* 0x0000000908b47547 */ /* 0x000fea000b800000 */
[----:B------:R-:W2:Y:S01]  /*0380*/  LDCU UR4, c[0x0][0x390] ;  /* 0x00007200ff0477ac */ /* 0x000ea20008000800 */
[----:B0-----:R-:W-:Y:S02]  /*0390*/  IMAD R7, R0, UR7, RZ ;  /* 0x0000000700077c24 */ /* 0x001fe4000f8e02ff */
[----:B------:R-:W-:Y:S01]  /*03a0*/  IMAD.MOV.U32 R8, RZ, RZ, -0x800001 ;  /* 0xff7fffffff087424 */ /* 0x000fe200078e00ff */
[----:B------:R-:W-:Y:S02]  /*03b0*/  UISETP.GE.U32.AND UP1, UPT, UR6, 0x8, UPT ;  /* 0x000000080600788c */ /* 0x000fe4000bf26070 */
[----:B------:R-:W-:-:S04]  /*03c0*/  ULOP3.LUT UR8, UR6, 0x7, URZ, 0xc0, !UPT ;  /* 0x0000000706087892 */ /* 0x000fc8000f8ec0ff */
[----:B------:R-:W-:Y:S01]  /*03d0*/  UISETP.NE.AND UP0, UPT, UR8, URZ, UPT ;  /* 0x000000ff0800728c */ /* 0x000fe2000bf05270 */
[----:B--2---:R-:W-:Y:S01]  /*03e0*/  VIADD R14, R9, UR4 ;  /* 0x00000004090e7c36 */ /* 0x004fe20008000000 */
[----:B------:R-:W-:-:S03]  /*03f0*/  UMOV UR4, URZ ;  /* 0x000000ff00047c82 */ /* 0x000fc60008000000 */
[----:B-1----:R-:W-:Y:S01]  /*0400*/  IMAD.IADD R5, R7, 0x1, -R14 ;  /* 0x0000000107057824 */ /* 0x002fe200078e0a0e */
[----:B------:R-:W-:Y:S06]  /*0410*/  BRA.U !UP1, `(.L_x_6) ;  /* 0x00000005094c7547 */ /* 0x000fec000b800000 */
[----:B------:R-:W0:Y:S01]  /*0420*/  LDC R8, c[0x0][0x394] ;  /* 0x0000e500ff087b82 */ /* 0x000e220000000800 */
[----:B------:R-:W-:Y:S01]  /*0430*/  IMAD.SHL.U32 R6, R14, 0x4, RZ ;  /* 0x000000040e067824 */ /* 0x000fe200078e00ff */
[----:B------:R-:W-:Y:S01]  /*0440*/  ULOP3.LUT UR4, UR6, 0x7ffffff8, URZ, 0xc0, !UPT ;  /* 0x7ffffff806047892 */ /* 0x000fe2000f8ec0ff */
[----:B------:R-:W-:Y:S01]  /*0450*/  IMAD.MOV.U32 R27, RZ, RZ, R5 ;  /* 0x000000ffff1b7224 */ /* 0x000fe200078e0005 */
[----:B------:R-:W-:Y:S01]  /*0460*/  UMOV UR5, 0x400 ;  /* 0x0000040000057882 */ /* 0x000fe20000000000 */
[----:B------:R-:W-:Y:S01]  /*0470*/  IMAD R6, R7, 0x4, -R6 ;  /* 0x0000000407067824 */ /* 0x000fe200078e0a06 */
[----:B------:R-:W1:Y:S02]  /*0480*/  LDCU UR9, c[0x0][0x394] ;  /* 0x00007280ff0977ac */ /* 0x000e640008000800 */
[----:B------:R-:W2:Y:S01]  /*0490*/  S2UR UR7, SR_CgaCtaId ;  /* 0x00000000000779c3 */ /* 0x000ea20000008800 */
[----:B------:R-:W-:Y:S01]  /*04a0*/  UIADD3 UR6, UPT, UPT, -UR4, URZ, URZ ;  /* 0x000000ff04067290 */ /* 0x000fe2000fffe1ff */
[--C-:B0-----:R-:W-:Y:S01]  /*04b0*/  IMAD R9, R8, 0x2, R7.reuse ;  /* 0x0000000208097824 */ /* 0x101fe200078e0207 */
[--C-:B------:R-:W-:Y:S01]  /*04c0*/  IADD3 R4, PT, PT, -R14, R8, R7.reuse ;  /* 0x000000080e047210 */ /* 0x100fe20007ffe107 */
[----:B------:R-:W-:-:S02]  /*04d0*/  IMAD R11, R8, 0x3, R7 ;  /* 0x00000003080b7824 */ /* 0x000fc400078e0207 */
[C-C-:B------:R-:W-:Y:S02]  /*04e0*/  IMAD R13, R8.reuse, 0x4, R7.reuse ;  /* 0x00000004080d7824 */ /* 0x140fe400078e0207 */
[C-C-:B------:R-:W-:Y:S02]  /*04f0*/  IMAD R15, R8.reuse, 0x5, R7.reuse ;  /* 0x00000005080f7824 */ /* 0x140fe400078e0207 */
[C-C-:B------:R-:W-:Y:S01]  /*0500*/  IMAD R17, R8.reuse, 0x6, R7.reuse ;  /* 0x0000000608117824 */ /* 0x140fe200078e0207 */
[----:B--2---:R-:W-:Y:S01]  /*0510*/  ULEA UR5, UR7, UR5, 0x18 ;  /* 0x0000000507057291 */ /* 0x004fe2000f8ec0ff */
[----:B------:R-:W-:Y:S02]  /*0520*/  IMAD R19, R8, 0x7, R7 ;  /* 0x0000000708137824 */ /* 0x000fe400078e0207 */
[--C-:B------:R-:W-:Y:S02]  /*0530*/  IMAD.IADD R7, R9, 0x1, -R14.reuse ;  /* 0x0000000109077824 */ /* 0x100fe400078e0a0e */
[----:B------:R-:W-:-:S02]  /*0540*/  IMAD.IADD R9, R11, 0x1, -R14 ;  /* 0x000000010b097824 */ /* 0x000fc400078e0a0e */
[--C-:B------:R-:W-:Y:S02]  /*0550*/  IMAD.IADD R10, R13, 0x1, -R14.reuse ;  /* 0x000000010d0a7824 */ /* 0x100fe400078e0a0e */
[--C-:B------:R-:W-:Y:S02]  /*0560*/  IMAD.IADD R11, R15, 0x1, -R14.reuse ;  /* 0x000000010f0b7824 */ /* 0x100fe400078e0a0e */
[--C-:B------:R-:W-:Y:S02]  /*0570*/  IMAD.IADD R12, R17, 0x1, -R14.reuse ;  /* 0x00000001110c7824 */ /* 0x100fe400078e0a0e */
[----:B------:R-:W-:Y:S02]  /*0580*/  IMAD.IADD R13, R19, 0x1, -R14 ;  /* 0x00000001130d7824 */ /* 0x000fe400078e0a0e */
[----:B------:R-:W-:Y:S02]  /*0590*/  IMAD.MOV.U32 R8, RZ, RZ, -0x800001 ;  /* 0xff7fffffff087424 */ /* 0x000fe400078e00ff */
[----:B------:R-:W-:-:S02]  /*05a0*/  IMAD.MOV.U32 R29, RZ, RZ, R4 ;  /* 0x000000ffff1d7224 */ /* 0x000fc400078e0004 */
[----:B------:R-:W-:Y:S02]  /*05b0*/  IMAD.MOV.U32 R15, RZ, RZ, R7 ;  /* 0x000000ffff0f7224 */ /* 0x000fe400078e0007 */
[----:B------:R-:W-:Y:S02]  /*05c0*/  IMAD.MOV.U32 R17, RZ, RZ, R9 ;  /* 0x000000ffff117224 */ /* 0x000fe400078e0009 */
[----:B------:R-:W-:Y:S02]  /*05d0*/  IMAD.MOV.U32 R19, RZ, RZ, R10 ;  /* 0x000000ffff137224 */ /* 0x000fe400078e000a */
[----:B------:R-:W-:Y:S02]  /*05e0*/  IMAD.MOV.U32 R21, RZ, RZ, R11 ;  /* 0x000000ffff157224 */ /* 0x000fe400078e000b */
[----:B------:R-:W-:Y:S02]  /*05f0*/  IMAD.MOV.U32 R23, RZ, RZ, R12 ;  /* 0x000000ffff177224 */ /* 0x000fe400078e000c */
[----:B-1----:R-:W-:-:S07]  /*0600*/  IMAD.MOV.U32 R25, RZ, RZ, R13 ;  /* 0x000000ffff197224 */ /* 0x002fce00078e000d */
.L_x_7:
[-C--:B------:R-:W-:Y:S01]  /*0610*/  ISETP.GT.AND P0, PT, R29, R2.reuse, PT ;  /* 0x000000021d00720c */ /* 0x080fe20003f04270 */
[----:B------:R-:W-:Y:S01]  /*0620*/  UIADD3 UR6, UPT, UPT, UR6, 0x8, URZ ;  /* 0x0000000806067890 */ /* 0x000fe2000fffe0ff */
[-C--:B------:R-:W-:Y:S02]  /*0630*/  ISETP.GT.AND P2, PT, R27, R2.reuse, PT ;  /* 0x000000021b00720c */ /* 0x080fe40003f44270 */
[----:B------:R-:W-:Y:S01]  /*0640*/  ISETP.LT.OR P0, PT, R29, RZ, P0 ;  /* 0x000000ff1d00720c */ /* 0x000fe20000701670 */
[----:B------:R-:W-:Y:S01]  /*0650*/  UISETP.NE.AND UP1, UPT, UR6, URZ, UPT ;  /* 0x000000ff0600728c */ /* 0x000fe2000bf25270 */
[----:B------:R-:W-:Y:S02]  /*0660*/  ISETP.LT.OR P2, PT, R27, RZ, P2 ;  /* 0x000000ff1b00720c */ /* 0x000fe40001741670 */
[-C--:B------:R-:W-:Y:S02]  /*0670*/  ISETP.GT.AND P1, PT, R15, R2.reuse, PT ;  /* 0x000000020f00720c */ /* 0x080fe40003f24270 */
[----:B------:R-:W-:-:S02]  /*0680*/  ISETP.GT.AND P3, PT, R17, R2, PT ;  /* 0x000000021100720c */ /* 0x000fc40003f64270 */
[----:B------:R-:W-:Y:S02]  /*0690*/  ISETP.LT.OR P1, PT, R15, RZ, P1 ;  /* 0x000000ff0f00720c */ /* 0x000fe40000f21670 */
[-C--:B------:R-:W-:Y:S02]  /*06a0*/  ISETP.GT.AND P4, PT, R19, R2.reuse, PT ;  /* 0x000000021300720c */ /* 0x080fe40003f84270 */
[----:B------:R-:W-:Y:S02]  /*06b0*/  ISETP.LT.OR P3, PT, R17, RZ, P3 ;  /* 0x000000ff1100720c */ /* 0x000fe40001f61670 */
[----:B------:R-:W-:Y:S01]  /*06c0*/  @!P0 LEA R18, R4, UR5, 0x2 ;  /* 0x0000000504128c11 */ /* 0x000fe2000f8e10ff */
[----:B------:R-:W0:Y:S01]  /*06d0*/  @!P2 LDS R16, [R6+UR5] ;  /* 0x000000050610a984 */ /* 0x000e220008000800 */
[----:B------:R-:W-:Y:S02]  /*06e0*/  ISETP.GT.AND P5, PT, R21, R2, PT ;  /* 0x000000021500720c */ /* 0x000fe40003fa4270 */
[----:B------:R-:W-:-:S02]  /*06f0*/  ISETP.LT.OR P4, PT, R19, RZ, P4 ;  /* 0x000000ff1300720c */ /* 0x000fc40002781670 */
[----:B------:R-:W1:Y:S01]  /*0700*/  @!P0 LDS R18, [R18] ;  /* 0x0000000012128984 */ /* 0x000e620000000800 */
[----:B------:R-:W-:Y:S02]  /*0710*/  @!P1 LEA R14, R7, UR5, 0x2 ;  /* 0x00000005070e9c11 */ /* 0x000fe4000f8e10ff */
[----:B------:R-:W-:Y:S02]  /*0720*/  ISETP.LT.OR P5, PT, R21, RZ, P5 ;  /* 0x000000ff1500720c */ /* 0x000fe40002fa1670 */
[----:B------:R-:W-:Y:S02]  /*0730*/  ISETP.GT.AND P6, PT, R23, R2, PT ;  /* 0x000000021700720c */ /* 0x000fe40003fc4270 */
[----:B------:R-:W2:Y:S09]  /*0740*/  @!P1 LDS R14, [R14] ;  /* 0x000000000e0e9984 */ /* 0x000eb20000000800 */
[----:B------:R-:W-:-:S06]  /*0750*/  @!P5 LEA R20, R11, UR5, 0x2 ;  /* 0x000000050b14dc11 */ /* 0x000fcc000f8e10ff */
[----:B------:R-:W-:Y:S01]  /*0760*/  @!P5 LDS R20, [R20] ;  /* 0x000000001414d984 */ /* 0x000fe20000000800 */
[----:B0-----:R-:W-:Y:S02]  /*0770*/  @!P2 FMNMX R8, R8, R16, !PT ;  /* 0x000000100808a209 */ /* 0x001fe40007800000 */
[----:B------:R-:W-:Y:S02]  /*0780*/  ISETP.LT.OR P2, PT, R23, RZ, P6 ;  /* 0x000000ff1700720c */ /* 0x000fe40003741670 */
[----:B------:R-:W-:Y:S02]  /*0790*/  @!P3 LEA R16, R9, UR5, 0x2 ;  /* 0x000000050910bc11 */ /* 0x000fe4000f8e10ff */
[----:B-1----:R-:W-:Y:S02]  /*07a0*/  @!P0 FMNMX R8, R8, R18, !PT ;  /* 0x0000001208088209 */ /* 0x002fe40007800000 */
[C---:B------:R-:W-:Y:S02]  /*07b0*/  ISETP.GT.AND P0, PT, R25.reuse, R2, PT ;  /* 0x000000021900720c */ /* 0x040fe40003f04270 */
[----:B------:R-:W-:Y:S01]  /*07c0*/  @!P4 LEA R18, R10, UR5, 0x2 ;  /* 0x000000050a12cc11 */ /* 0x000fe2000f8e10ff */
[----:B------:R-:W0:Y:S01]  /*07d0*/  @!P3 LDS R16, [R16] ;  /* 0x000000001010b984 */ /* 0x000e220000000800 */
[----:B------:R-:W-:-:S02]  /*07e0*/  ISETP.LT.OR P0, PT, R25, RZ, P0 ;  /* 0x000000ff1900720c */ /* 0x000fc40000701670 */
[----:B--2---:R-:W-:Y:S02]  /*07f0*/  @!P1 FMNMX R8, R8, R14, !PT ;  /* 0x0000000e08089209 */ /* 0x004fe40007800000 */
[----:B------:R-:W1:Y:S01]  /*0800*/  @!P4 LDS R18, [R18] ;  /* 0x000000001212c984 */ /* 0x000e620000000800 */
[----:B------:R-:W-:-:S06]  /*0810*/  @!P2 LEA R22, R12, UR5, 0x2 ;  /* 0x000000050c16ac11 */ /* 0x000fcc000f8e10ff */
[----:B------:R-:W2:Y:S02]  /*0820*/  @!P2 LDS R22, [R22] ;  /* 0x000000001616a984 */ /* 0x000ea40000000800 */
[----:B------:R-:W-:Y:S01]  /*0830*/  @!P0 LEA R14, R13, UR5, 0x2 ;  /* 0x000000050d0e8c11 */ /* 0x000fe2000f8e10ff */
[----:B------:R-:W-:-:S05]  /*0840*/  ULEA UR5, UR9, UR5, 0x5 ;  /* 0x0000000509057291 */ /* 0x000fca000f8e28ff */
[----:B------:R-:W3:Y:S01]  /*0850*/  @!P0 LDS R14, [R14] ;  /* 0x000000000e0e8984 */ /* 0x000ee20000000800 */
[----:B0-----:R-:W-:Y:S01]  /*0860*/  @!P3 FMNMX R8, R8, R16, !PT ;  /* 0x000000100808b209 */ /* 0x001fe20007800000 */
[----:B------:R-:W-:-:S03]  /*0870*/  IMAD.U32 R16, RZ, RZ, UR9 ;  /* 0x00000009ff107e24 */ /* 0x000fc6000f8e00ff */
[----:B-1----:R-:W-:Y:S01]  /*0880*/  @!P4 FMNMX R8, R8, R18, !PT ;  /* 0x000000120808c209 */ /* 0x002fe20007800000 */
[C---:B------:R-:W-:Y:S02]  /*0890*/  IMAD R29, R16.reuse, 0x8, R29 ;  /* 0x00000008101d7824 */ /* 0x040fe400078e021d */
[----:B------:R-:W-:Y:S01]  /*08a0*/  IMAD R15, R16, 0x8, R15 ;  /* 0x00000008100f7824 */ /* 0x000fe200078e020f */
[----:B------:R-:W-:Y:S01]  /*08b0*/  @!P5 FMNMX R8, R8, R20, !PT ;  /* 0x000000140808d209 */ /* 0x000fe20007800000 */
[C---:B------:R-:W-:Y:S02]  /*08c0*/  IMAD R17, R16.reuse, 0x8, R17 ;  /* 0x0000000810117824 */ /* 0x040fe400078e0211 */
[----:B------:R-:W-:Y:S01]  /*08d0*/  IMAD R19, R16, 0x8, R19 ;  /* 0x0000000810137824 */ /* 0x000fe200078e0213 */
[----:B--2---:R-:W-:Y:S01]  /*08e0*/  @!P2 FMNMX R8, R8, R22, !PT ;  /* 0x000000160808a209 */ /* 0x004fe20007800000 */
[C---:B------:R-:W-:Y:S02]  /*08f0*/  IMAD R21, R16.reuse, 0x8, R21 ;  /* 0x0000000810157824 */ /* 0x040fe400078e0215 */
[----:B------:R-:W-:-:S02]  /*0900*/  IMAD R23, R16, 0x8, R23 ;  /* 0x0000000810177824 */ /* 0x000fc400078e0217 */
[C---:B------:R-:W-:Y:S02]  /*0910*/  IMAD R25, R16.reuse, 0x8, R25 ;  /* 0x0000000810197824 */ /* 0x040fe400078e0219 */
[----:B------:R-:W-:Y:S01]  /*0920*/  IMAD R27, R16, 0x8, R27 ;  /* 0x00000008101b7824 */ /* 0x000fe200078e021b */
[----:B---3--:R-:W-:Y:S01]  /*0930*/  @!P0 FMNMX R8, R8, R14, !PT ;  /* 0x0000000e08088209 */ /* 0x008fe20007800000 */
[----:B------:R-:W-:Y:S06]  /*0940*/  BRA.U UP1, `(.L_x_7) ;  /* 0xfffffffd01307547 */ /* 0x000fec000b83ffff */
.L_x_6:
[----:B------:R-:W-:Y:S05]  /*0950*/  BRA.U !UP0, `(.L_x_5) ;  /* 0x00000005083c7547 */ /* 0x000fea000b800000 */
[----:B------:R-:W0:Y:S01]  /*0960*/  LDCU UR5, c[0x0][0x388] ;  /* 0x00007100ff0577ac */ /* 0x000e220008000800 */
[----:B------:R-:W-:Y:S02]  /*0970*/  UISETP.GE.U32.AND UP0, UPT, UR8, 0x4, UPT ;  /* 0x000000040800788c */ /* 0x000fe4000bf06070 */
[----:B0-----:R-:W-:-:S04]  /*0980*/  ULOP3.LUT UR6, UR5, 0x3, URZ, 0xc0, !UPT ;  /* 0x0000000305067892 */ /* 0x001fc8000f8ec0ff */
[----:B------:R-:W-:-:S03]  /*0990*/  UISETP.NE.AND UP1, UPT, UR6, URZ, UPT ;  /* 0x000000ff0600728c */ /* 0x000fc6000bf25270 */
[----:B------:R-:W-:Y:S08]  /*09a0*/  BRA.U !UP0, `(.L_x_8) ;  /* 0x0000000108987547 */ /* 0x000ff0000b800000 */
[----:B------:R-:W0:Y:S02]  /*09b0*/  LDC R4, c[0x0][0x394] ;  /* 0x0000e500ff047b82 */ /* 0x000e240000000800 */
[----:B0-----:R-:W-:Y:S01]  /*09c0*/  IMAD R7, R4, UR4, R5 ;  /* 0x0000000404077c24 */ /* 0x001fe2000f8e0205 */
[----:B------:R-:W-:-:S03]  /*09d0*/  UIADD3 UR4, UPT, UPT, UR4, 0x4, URZ ;  /* 0x0000000404047890 */ /* 0x000fc6000fffe0ff */
[C---:B------:R-:W-:Y:S01]  /*09e0*/  IMAD.IADD R9, R7.reuse, 0x1, R4 ;  /* 0x0000000107097824 */ /* 0x040fe200078e0204 */
[----:B------:R-:W-:-:S03]  /*09f0*/  ISETP.GT.AND P0, PT, R7, R2, PT ;  /* 0x000000020700720c */ /* 0x000fc60003f04270 */
[C-C-:B------:R-:W-:Y:S01]  /*0a00*/  IMAD.IADD R11, R9.reuse, 0x1, R4.reuse ;  /* 0x00000001090b7824 */ /* 0x140fe200078e0204 */
[-C--:B------:R-:W-:Y:S02]  /*0a10*/  ISETP.GT.AND P1, PT, R9, R2.reuse, PT ;  /* 0x000000020900720c */ /* 0x080fe40003f24270 */
[----:B------:R-:W-:Y:S01]  /*0a20*/  ISETP.LT.OR P0, PT, R7, RZ, P0 ;  /* 0x000000ff0700720c */ /* 0x000fe20000701670 */
[----:B------:R-:W-:Y:S01]  /*0a30*/  IMAD.IADD R13, R11, 0x1, R4 ;  /* 0x000000010b0d7824 */ /* 0x000fe200078e0204 */
[----:B------:R-:W-:Y:S02]  /*0a40*/  ISETP.LT.OR P1, PT, R9, RZ, P1 ;  /* 0x000000ff0900720c */ /* 0x000fe40000f21670 */
[-C--:B------:R-:W-:Y:S02]  /*0a50*/  ISETP.GT.AND P2, PT, R11, R2.reuse, PT ;  /* 0x000000020b00720c */ /* 0x080fe40003f44270 */
[----:B------:R-:W-:Y:S02]  /*0a60*/  ISETP.GT.AND P3, PT, R13, R2, PT ;  /* 0x000000020d00720c */ /* 0x000fe40003f64270 */
[----:B------:R-:W-:-:S02]  /*0a70*/  ISETP.LT.OR P2, PT, R11, RZ, P2 ;  /* 0x000000ff0b00720c */ /* 0x000fc40001741670 */
[----:B------:R-:W-:-:S03]  /*0a80*/  ISETP.LT.OR P3, PT, R13, RZ, P3 ;  /* 0x000000ff0d00720c */ /* 0x000fc60001f61670 */
[----:B------:R-:W0:Y:S01]  /*0a90*/  @!P0 S2R R15, SR_CgaCtaId ;  /* 0x00000000000f8919 */ /* 0x000e220000008800 */
[----:B------:R-:W-:Y:S02]  /*0aa0*/  @!P0 MOV R4, 0x400 ;  /* 0x0000040000048802 */ /* 0x000fe40000000f00 */
[----:B------:R-:W-:Y:S01]  /*0ab0*/  @!P1 MOV R6, 0x400 ;  /* 0x0000040000069802 */ /* 0x000fe20000000f00 */
[----:B------:R-:W1:Y:S04]  /*0ac0*/  @!P1 S2R R17, SR_CgaCtaId ;  /* 0x0000000000119919 */ /* 0x000e680000008800 */
[----:B------:R-:W2:Y:S01]  /*0ad0*/  @!P2 S2R R19, SR_CgaCtaId ;  /* 0x000000000013a919 */ /* 0x000ea20000008800 */
[----:B------:R-:W-:Y:S01]  /*0ae0*/  @!P2 MOV R10, 0x400 ;  /* 0x00000400000aa802 */ /* 0x000fe20000000f00 */
[----:B------:R-:W3:Y:S01]  /*0af0*/  @!P3 S2R R12, SR_CgaCtaId ;  /* 0x00000000000cb919 */ /* 0x000ee20000008800 */
[----:B0-----:R-:W-:-:S02]  /*0b00*/  @!P0 LEA R4, R15, R4, 0x18 ;  /* 0x000000040f048211 */ /* 0x001fc400078ec0ff */
[----:B-1----:R-:W-:-:S03]  /*0b10*/  @!P1 LEA R6, R17, R6, 0x18 ;  /* 0x0000000611069211 */ /* 0x002fc600078ec0ff */
[----:B------:R-:W-:Y:S01]  /*0b20*/  @!P0 IMAD R4, R7, 0x4, R4 ;  /* 0x0000000407048824 */ /* 0x000fe200078e0204 */
[----:B--2---:R-:W-:Y:S01]  /*0b30*/  @!P2 LEA R10, R19, R10, 0x18 ;  /* 0x0000000a130aa211 */ /* 0x004fe200078ec0ff */
[----:B------:R-:W-:Y:S01]  /*0b40*/  @!P1 IMAD R6, R9, 0x4, R6 ;  /* 0x0000000409069824 */ /* 0x000fe200078e0206 */
[----:B------:R-:W-:Y:S02]  /*0b50*/  @!P3 MOV R9, 0x400 ;  /* 0x000004000009b802 */ /* 0x000fe40000000f00 */
[----:B------:R-:W0:Y:S01]  /*0b60*/  @!P0 LDS R7, [R4] ;  /* 0x0000000004078984 */ /* 0x000e220000000800 */
[----:B------:R-:W-:Y:S01]  /*0b70*/  @!P2 IMAD R10, R11, 0x4, R10 ;  /* 0x000000040b0aa824 */ /* 0x000fe200078e020a */
[----:B---3--:R-:W-:Y:S02]  /*0b80*/  @!P3 LEA R12, R12, R9, 0x18 ;  /* 0x000000090c0cb211 */ /* 0x008fe400078ec0ff */
[----:B------:R-:W1:Y:S03]  /*0b90*/  @!P1 LDS R9, [R6] ;  /* 0x0000000006099984 */ /* 0x000e660000000800 */
[----:B------:R-:W-:Y:S01]  /*0ba0*/  @!P3 IMAD R12, R13, 0x4, R12 ;  /* 0x000000040d0cb824 */ /* 0x000fe200078e020c */
[----:B------:R-:W2:Y:S04]  /*0bb0*/  @!P2 LDS R11, [R10] ;  /* 0x000000000a0ba984 */ /* 0x000ea80000000800 */
[----:B------:R-:W3:Y:S01]  /*0bc0*/  @!P3 LDS R13, [R12] ;  /* 0x000000000c0db984 */ /* 0x000ee20000000800 */
[----:B0-----:R-:W-:-:S04]  /*0bd0*/  @!P0 FMNMX R8, R8, R7, !PT ;  /* 0x0000000708088209 */ /* 0x001fc80007800000 */
[----:B-1----:R-:W-:-:S04]  /*0be0*/  @!P1 FMNMX R8, R8, R9, !PT ;  /* 0x0000000908089209 */ /* 0x002fc80007800000 */
[----:B--2---:R-:W-:-:S04]  /*0bf0*/  @!P2 FMNMX R8, R8, R11, !PT ;  /* 0x0000000b0808a209 */ /* 0x004fc80007800000 */
[----:B---3--:R-:W-:-:S07]  /*0c00*/  @!P3 FMNMX R8, R8, R13, !PT ;  /* 0x0000000d0808b209 */ /* 0x008fce0007800000 */
.L_x_8:
[----:B------:R-:W-:Y:S05]  /*0c10*/  BRA.U !UP1, `(.L_x_5) ;  /* 0x00000001098c7547 */ /* 0x000fea000b800000 */
[----:B------:R-:W-:Y:S02]  /*0c20*/  UISETP.NE.AND UP0, UPT, UR6, 0x1, UPT ;  /* 0x000000010600788c */ /* 0x000fe4000bf05270 */
[----:B------:R-:W-:-:S04]  /*0c30*/  ULOP3.LUT UR5, UR5, 0x1, URZ, 0xc0, !UPT ;  /* 0x0000000105057892 */ /* 0x000fc8000f8ec0ff */
[----:B------:R-:W-:-:S03]  /*0c40*/  UISETP.NE.U32.AND UP1, UPT, UR5, 0x1, UPT ;  /* 0x000000010500788c */ /* 0x000fc6000bf25070 */
[----:B------:R-:W-:Y:S08]  /*0c50*/  BRA.U !UP0, `(.L_x_9) ;  /* 0x0000000108507547 */ /* 0x000ff0000b800000 */
[----:B------:R-:W0:Y:S02]  /*0c60*/  LDC R4, c[0x0][0x394] ;  /* 0x0000e500ff047b82 */ /* 0x000e240000000800 */
[----:B0-----:R-:W-:Y:S01]  /*0c70*/  IMAD R9, R4, UR4, R5 ;  /* 0x0000000404097c24 */ /* 0x001fe2000f8e0205 */
[----:B------:R-:W-:-:S03]  /*0c80*/  UIADD3 UR4, UPT, UPT, UR4, 0x2, URZ ;  /* 0x0000000204047890 */ /* 0x000fc6000fffe0ff */
[C---:B------:R-:W-:Y:S01]  /*0c90*/  IMAD.IADD R7, R9.reuse, 0x1, R4 ;  /* 0x0000000109077824 */ /* 0x040fe200078e0204 */
[----:B------:R-:W-:-:S04]  /*0ca0*/  ISETP.GT.AND P0, PT, R9, R2, PT ;  /* 0x000000020900720c */ /* 0x000fc80003f04270 */
[----:B------:R-:W-:Y:S02]  /*0cb0*/  ISETP.LT.OR P0, PT, R9, RZ, P0 ;  /* 0x000000ff0900720c */ /* 0x000fe40000701670 */
[----:B------:R-:W-:-:S04]  /*0cc0*/  ISETP.GT.AND P1, PT, R7, R2, PT ;  /* 0x000000020700720c */ /* 0x000fc80003f24270 */
[----:B------:R-:W-:-:S07]  /*0cd0*/  ISETP.LT.OR P1, PT, R7, RZ, P1 ;  /* 0x000000ff0700720c */ /* 0x000fce0000f21670 */
[----:B------:R-:W0:Y:S01]  /*0ce0*/  @!P0 S2R R11, SR_CgaCtaId ;  /* 0x00000000000b8919 */ /* 0x000e220000008800 */
[----:B------:R-:W-:-:S05]  /*0cf0*/  @!P0 MOV R4, 0x400 ;  /* 0x0000040000048802 */ /* 0x000fca0000000f00 */
[----:B------:R-:W1:Y:S01]  /*0d00*/  @!P1 S2R R13, SR_CgaCtaId ;  /* 0x00000000000d9919 */ /* 0x000e620000008800 */
[----:B------:R-:W-:Y:S02]  /*0d10*/  @!P1 MOV R6, 0x400 ;  /* 0x0000040000069802 */ /* 0x000fe40000000f00 */
[----:B0-----:R-:W-:-:S05]  /*0d20*/  @!P0 LEA R4, R11, R4, 0x18 ;  /* 0x000000040b048211 */ /* 0x001fca00078ec0ff */
[----:B------:R-:W-:Y:S01]  /*0d30*/  @!P0 IMAD R4, R9, 0x4, R4 ;  /* 0x0000000409048824 */ /* 0x000fe200078e0204 */
[----:B-1----:R-:W-:-:S05]  /*0d40*/  @!P1 LEA R6, R13, R6, 0x18 ;  /* 0x000000060d069211 */ /* 0x002fca00078ec0ff */
[----:B------:R-:W-:Y:S02]  /*0d50*/  @!P1 IMAD R6, R7, 0x4, R6 ;  /* 0x0000000407069824 */ /* 0x000fe400078e0206 */
[----:B------:R-:W0:Y:S04]  /*0d60*/  @!P0 LDS R7, [R4] ;  /* 0x0000000004078984 */ /* 0x000e280000000800 */
[----:B------:R-:W1:Y:S01]  /*0d70*/  @!P1 LDS R9, [R6] ;  /* 0x0000000006099984 */ /* 0x000e620000000800 */
[----:B0-----:R-:W-:-:S04]  /*0d80*/  @!P0 FMNMX R8, R8, R7, !PT ;  /* 0x0000000708088209 */ /* 0x001fc80007800000 */
[----:B-1----:R-:W-:-:S07]  /*0d90*/  @!P1 FMNMX R8, R8, R9, !PT ;  /* 0x0000000908089209 */ /* 0x002fce0007800000 */
.L_x_9:
[----:B------:R-:W-:Y:S05]  /*0da0*/  BRA.U UP1, `(.L_x_5) ;  /* 0x0000000101287547 */ /* 0x000fea000b800000 */
[----:B------:R-:W0:Y:S02]  /*0db0*/  LDC R4, c[0x0][0x394] ;  /* 0x0000e500ff047b82 */ /* 0x000e240000000800 */
[----:B0-----:R-:W-:-:S05]  /*0dc0*/  IMAD R5, R4, UR4, R5 ;  /* 0x0000000404057c24 */ /* 0x001fca000f8e0205 */
[----:B------:R-:W-:-:S04]  /*0dd0*/  ISETP.GT.AND P0, PT, R5, R2, PT ;  /* 0x000000020500720c */ /* 0x000fc80003f04270 */
[----:B------:R-:W-:-:S13]  /*0de0*/  ISETP.LT.OR P0, PT, R5, RZ, P0 ;  /* 0x000000ff0500720c */ /* 0x000fda0000701670 */
[----:B------:R-:W0:Y:S01]  /*0df0*/  @!P0 S2R R7, SR_CgaCtaId ;  /* 0x0000000000078919 */ /* 0x000e220000008800 */
[----:B------:R-:W-:-:S04]  /*0e00*/  @!P0 MOV R2, 0x400 ;  /* 0x0000040000028802 */ /* 0x000fc80000000f00 */
[----:B0-----:R-:W-:-:S05]  /*0e10*/  @!P0 LEA R2, R7, R2, 0x18 ;  /* 0x0000000207028211 */ /* 0x001fca00078ec0ff */
[----:B------:R-:W-:-:S05]  /*0e20*/  @!P0 IMAD R2, R5, 0x4, R2 ;  /* 0x0000000405028824 */ /* 0x000fca00078e0202 */
[----:B------:R-:W0:Y:S02]  /*0e30*/  @!P0 LDS R5, [R2] ;  /* 0x0000000002058984 */ /* 0x000e240000000800 */
[----:B0-----:R-:W-:-:S07]  /*0e40*/  @!P0 FMNMX R8, R8, R5, !PT ;  /* 0x0000000508088209 */ /* 0x001fce0007800000 */
.L_x_5:
[----:B------:R-:W2:Y:S02]  /*0e50*/  LDCU.64 UR4, c[0x0][0x398] ;  /* 0x00007300ff0477ac */ /* 0x000ea40008000a00 */
[----:B--2---:R-:W-:-:S04]  /*0e60*/  LEA R2, P0, R0, UR4, 0x2 ;  /* 0x0000000400027c11 */ /* 0x004fc8000f8010ff */
[----:B------:R-:W-:-:S05]  /*0e70*/  LEA.HI.X R3, R0, UR5, R3, 0x2, P0 ;  /* 0x0000000500037c11 */ /* 0x000fca00080f1403 */
[----:B------:R-:W-:Y:S01]  /*0e80*/  STG.E desc[UR10][R2.64], R8 ;  /* 0x0000000802007986 */ /* 0x000fe2000c10190a */
[----:B------:R-:W-:Y:S05]  /*0e90*/  EXIT ;  /* 0x000000000000794d */ /* 0x000fea0003800000 */
.L_x_10:
[----:B------:R-:W-:-:S00]  /*0ea0*/  BRA `(.L_x_10) ;  /* 0xfffffffc00fc7947 */ /* 0x000fc0000383ffff */
[----:B------:R-:W-:-:S00]  /*0eb0*/  NOP ;  /* 0x0000000000007918 */ /* 0x000fc00000000000 */
        /* <DEDUP_REMOVED lines=12> */
.L_x_11:


//--------------------- .nv.shared._Z11max_pool_1dILi512EEvPKfiiiiPfmm --------------------------
	.section	.nv.shared._Z11max_pool_1dILi512EEvPKfiiiiPfmm,"aw",@nobits
	.sectionflags	@""
	.align	16
	.zero		1024


//--------------------- .nv.shared.reserved.0     --------------------------
	.section	.nv.shared.reserved.0,"aw",@nobits
	.weak		__nv_reservedSMEM_offset_0_alias
	.size		__nv_reservedSMEM_offset_0_alias, 0, 64
	.other		__nv_reservedSMEM_offset_0_alias,@"STO_CUDA_RESERVED_SHARED STV_DEFAULT"
__nv_reservedSMEM_offset_0_alias:
	.zero		0
	.zero		64


//--------------------- .nv.constant0._Z11max_pool_1dILi512EEvPKfiiiiPfmm --------------------------
	.section	.nv.constant0._Z11max_pool_1dILi512EEvPKfiiiiPfmm,"a",@progbits
	.sectionflags	@""
	.align	4
.nv.constant0._Z11max_pool_1dILi512EEvPKfiiiiPfmm:
	.zero		944


//--------------------- SYMBOLS --------------------------

	.type		.nv.reservedSmem.offset0,@object
	.size		.nv.reservedSmem.offset0,0x4
	.type		.nv.reservedSmem.cap,@object
	.size		.nv.reservedSmem.cap,0x4
